	.headerflags	@"EF_CUDA_TEXMODE_UNIFIED EF_CUDA_64BIT_ADDRESS EF_CUDA_ACCELERATORS EF_CUDA_SM90 EF_CUDA_VIRTUAL_SM(EF_CUDA_SM90)"
	.elftype	@"ET_EXEC"


//--------------------- .nv.info                  --------------------------
	.section	.nv.info,"",@"SHT_CUDA_INFO"
	.align	4


	//----- nvinfo : EIATTR_REGCOUNT
	.align		4
        /*0000*/ 	.byte	0x04, 0x2f
        /*0002*/ 	.short	(.L_3 - .L_2)
	.align		4
.L_2:
        /*0004*/ 	.word	index@(triton_poi_fused__native_batch_norm_legit_no_training_relu_18)
        /*0008*/ 	.word	0x00000011


	//----- nvinfo : EIATTR_MIN_STACK_SIZE
	.align		4
.L_3:
        /*000c*/ 	.byte	0x04, 0x12
        /*000e*/ 	.short	(.L_5 - .L_4)
	.align		4
.L_4:
        /*0010*/ 	.word	index@(triton_poi_fused__native_batch_norm_legit_no_training_relu_18)
        /*0014*/ 	.word	0x00000000


	//----- nvinfo : EIATTR_FRAME_SIZE
	.align		4
.L_5:
        /*0018*/ 	.byte	0x04, 0x11
        /*001a*/ 	.short	(.L_7 - .L_6)
	.align		4
.L_6:
        /*001c*/ 	.word	index@(triton_poi_fused__native_batch_norm_legit_no_training_relu_18)
        /*0020*/ 	.word	0x00000000


	//----- nvinfo : EIATTR_MIN_STACK_SIZE
	.align		4
.L_7:
        /*0024*/ 	.byte	0x04, 0x12
        /*0026*/ 	.short	(.L_9 - .L_8)
	.align		4
.L_8:
        /*0028*/ 	.word	index@(triton_poi_fused__native_batch_norm_legit_no_training_relu_18)
        /*002c*/ 	.word	0x00000000
.L_9:


//--------------------- .nv.info.triton_poi_fused__native_batch_norm_legit_no_training_relu_18 --------------------------
	.section	.nv.info.triton_poi_fused__native_batch_norm_legit_no_training_relu_18,"",@"SHT_CUDA_INFO"
	.sectionflags	@""
	.align	4


	//----- nvinfo : EIATTR_CUDA_API_VERSION
	.align		4
        /*0000*/ 	.byte	0x04, 0x37
        /*0002*/ 	.short	(.L_11 - .L_10)
.L_10:
        /*0004*/ 	.word	0x0000007c


	//----- nvinfo : EIATTR_KPARAM_INFO
	.align		4
.L_11:
        /*0008*/ 	.byte	0x04, 0x17
        /*000a*/ 	.short	(.L_13 - .L_12)
.L_12:
        /*000c*/ 	.word	0x00000000
        /*0010*/ 	.short	0x0006
        /*0012*/ 	.short	0x0030
        /*0014*/ 	.byte	0x00, 0xf0, 0x11, 0x00


	//----- nvinfo : EIATTR_KPARAM_INFO
	.align		4
.L_13:
        /*0018*/ 	.byte	0x04, 0x17
        /*001a*/ 	.short	(.L_15 - .L_14)
.L_14:
        /*001c*/ 	.word	0x00000000
        /*0020*/ 	.short	0x0005
        /*0022*/ 	.short	0x0028
        /*0024*/ 	.byte	0x00, 0xf4, 0x21, 0x00


	//----- nvinfo : EIATTR_KPARAM_INFO
	.align		4
.L_15:
        /*0028*/ 	.byte	0x04, 0x17
        /*002a*/ 	.short	(.L_17 - .L_16)
.L_16:
        /*002c*/ 	.word	0x00000000
        /*0030*/ 	.short	0x0004
        /*0032*/ 	.short	0x0020
        /*0034*/ 	.byte	0x00, 0xf4, 0x21, 0x00


	//----- nvinfo : EIATTR_KPARAM_INFO
	.align		4
.L_17:
        /*0038*/ 	.byte	0x04, 0x17
        /*003a*/ 	.short	(.L_19 - .L_18)
.L_18:
        /*003c*/ 	.word	0x00000000
        /*0040*/ 	.short	0x0003
        /*0042*/ 	.short	0x0018
        /*0044*/ 	.byte	0x00, 0xf4, 0x21, 0x00


	//----- nvinfo : EIATTR_KPARAM_INFO
	.align		4
.L_19:
        /*0048*/ 	.byte	0x04, 0x17
        /*004a*/ 	.short	(.L_21 - .L_20)
.L_20:
        /*004c*/ 	.word	0x00000000
        /*0050*/ 	.short	0x0002
        /*0052*/ 	.short	0x0010
        /*0054*/ 	.byte	0x00, 0xf4, 0x21, 0x00


	//----- nvinfo : EIATTR_KPARAM_INFO
	.align		4
.L_21:
        /*0058*/ 	.byte	0x04, 0x17
        /*005a*/ 	.short	(.L_23 - .L_22)
.L_22:
        /*005c*/ 	.word	0x00000000
        /*0060*/ 	.short	0x0001
        /*0062*/ 	.short	0x0008
        /*0064*/ 	.byte	0x00, 0xf4, 0x21, 0x00


	//----- nvinfo : EIATTR_KPARAM_INFO
	.align		4
.L_23:
        /*0068*/ 	.byte	0x04, 0x17
        /*006a*/ 	.short	(.L_25 - .L_24)
.L_24:
        /*006c*/ 	.word	0x00000000
        /*0070*/ 	.short	0x0000
        /*0072*/ 	.short	0x0000
        /*0074*/ 	.byte	0x00, 0xf4, 0x21, 0x00


	//----- nvinfo : EIATTR_SPARSE_MMA_MASK
	.align		4
.L_25:
        /*0078*/ 	.byte	0x03, 0x50
        /*007a*/ 	.short	0x0000


	//----- nvinfo : EIATTR_MAXREG_COUNT
	.align		4
        /*007c*/ 	.byte	0x03, 0x1b
        /*007e*/ 	.short	0x00ff


	//----- nvinfo : EIATTR_EXIT_INSTR_OFFSETS
	.align		4
        /*0080*/ 	.byte	0x04, 0x1c
        /*0082*/ 	.short	(.L_27 - .L_26)


	//   ....[0]....
.L_26:
        /*0084*/ 	.word	0x00000360


	//----- nvinfo : EIATTR_REQNTID
	.align		4
.L_27:
        /*0088*/ 	.byte	0x04, 0x10
        /*008a*/ 	.short	(.L_29 - .L_28)
.L_28:
        /*008c*/ 	.word	0x00000080
        /*0090*/ 	.word	0x00000001
        /*0094*/ 	.word	0x00000001


	//----- nvinfo : EIATTR_CBANK_PARAM_SIZE
	.align		4
.L_29:
        /*0098*/ 	.byte	0x03, 0x19
        /*009a*/ 	.short	0x0034


	//----- nvinfo : EIATTR_PARAM_CBANK
	.align		4
        /*009c*/ 	.byte	0x04, 0x0a
        /*009e*/ 	.short	(.L_31 - .L_30)
	.align		4
.L_30:
        /*00a0*/ 	.word	index@(.nv.constant0.triton_poi_fused__native_batch_norm_legit_no_training_relu_18)
        /*00a4*/ 	.short	0x0210
        /*00a6*/ 	.short	0x0034


	//----- nvinfo : EIATTR_SW_WAR
	.align		4
.L_31:
        /*00a8*/ 	.byte	0x04, 0x36
        /*00aa*/ 	.short	(.L_33 - .L_32)
.L_32:
        /*00ac*/ 	.word	0x00000008
.L_33:


//--------------------- .nv.callgraph             --------------------------
	.section	.nv.callgraph,"",@"SHT_CUDA_CALLGRAPH"
	.align	4
	.sectionentsize	8
	.align		4
        /*0000*/ 	.word	0x00000000
	.align		4
        /*0004*/ 	.word	0xffffffff
	.align		4
        /*0008*/ 	.word	0x00000000
	.align		4
        /*000c*/ 	.word	0xfffffffe
	.align		4
        /*0010*/ 	.word	0x00000000
	.align		4
        /*0014*/ 	.word	0xfffffffd
	.align		4
        /*0018*/ 	.word	0x00000000
	.align		4
        /*001c*/ 	.word	0xfffffffc


//--------------------- .nv.constant4             --------------------------
	.section	.nv.constant4,"a",@progbits
	.align	8
	.align		8
.nv.constant4:
        /*0000*/ 	.dword	_$_str
	.align		8
        /*0008*/ 	.dword	_$_str_$_2


//--------------------- .text.triton_poi_fused__native_batch_norm_legit_no_training_relu_18 --------------------------
	.section	.text.triton_poi_fused__native_batch_norm_legit_no_training_relu_18,"ax",@progbits
	.align	128
        .global         triton_poi_fused__native_batch_norm_legit_no_training_relu_18
        .type           triton_poi_fused__native_batch_norm_legit_no_training_relu_18,@function
        .size           triton_poi_fused__native_batch_norm_legit_no_training_relu_18,(.L_x_1 - triton_poi_fused__native_batch_norm_legit_no_training_relu_18)
        .other          triton_poi_fused__native_batch_norm_legit_no_training_relu_18,@"STO_CUDA_ENTRY STV_DEFAULT"
triton_poi_fused__native_batch_norm_legit_no_training_relu_18:
.text.triton_poi_fused__native_batch_norm_legit_no_training_relu_18:
[----:B------:R-:W-:Y:S01]  /*0000*/  LDC R1, c[0x0][0x28] ;  /* 0x00000a00ff017b82 */ /* 0x000fe20000000800 */
[----:B------:R-:W1:Y:S07]  /*0010*/  S2R R0, SR_TID.X ;  /* 0x0000000000007919 */ /* 0x000e6e0000002100 */
[----:B------:R-:W2:Y:S01]  /*0020*/  LDC.64 R6, c[0x0][0x220] ;  /* 0x00008800ff067b82 */ /* 0x000ea20000000a00 */
[----:B------:R-:W-:Y:S01]  /*0030*/  ULDC.64 UR4, c[0x0][0x208] ;  /* 0x0000820000047ab9 */ /* 0x000fe20000000a00 */
[----:B------:R-:W3:Y:S06]  /*0040*/  S2R R5, SR_CTAID.X ;  /* 0x0000000000057919 */ /* 0x000eec0000002500 */
[----:B------:R-:W4:Y:S08]  /*0050*/  LDC.64 R8, c[0x0][0x228] ;  /* 0x00008a00ff087b82 */ /* 0x000f300000000a00 */
[----:B------:R-:W5:Y:S01]  /*0060*/  LDC.64 R10, c[0x0][0x230] ;  /* 0x00008c00ff0a7b82 */ /* 0x000f620000000a00 */
[----:B-1----:R-:W-:-:S02]  /*0070*/  SHF.L.U32 R0, R0, 0x1, RZ ;  /* 0x0000000100007819 */ /* 0x002fc400000006ff */
[----:B---3--:R-:W-:Y:S02]  /*0080*/  SHF.R.S32.HI R3, RZ, 0x17, R5 ;  /* 0x00000017ff037819 */ /* 0x008fe40000011405 */
[----:B------:R-:W-:Y:S02]  /*0090*/  LOP3.LUT R0, R0, 0xfe, RZ, 0xc0, !PT ;  /* 0x000000fe00007812 */ /* 0x000fe400078ec0ff */
[----:B------:R-:W-:Y:S02]  /*00a0*/  SGXT R3, R3, 0x1 ;  /* 0x000000010303781a */ /* 0x000fe40000000200 */
[----:B------:R-:W-:Y:S02]  /*00b0*/  LEA R0, R5, R0, 0x8 ;  /* 0x0000000005007211 */ /* 0x000fe400078e40ff */
[----:B------:R-:W1:Y:S02]  /*00c0*/  LDC.64 R4, c[0x0][0x218] ;  /* 0x00008600ff047b82 */ /* 0x000e640000000a00 */
[----:B------:R-:W-:-:S04]  /*00d0*/  LEA.HI R3, R3, R0, RZ, 0x6 ;  /* 0x0000000003037211 */ /* 0x000fc800078f30ff */
[--C-:B------:R-:W-:Y:S02]  /*00e0*/  SHF.R.S32.HI R2, RZ, 0x6, R3.reuse ;  /* 0x00000006ff027819 */ /* 0x100fe40000011403 */
[----:B------:R-:W-:-:S04]  /*00f0*/  SHF.R.S32.HI R3, RZ, 0x1f, R3 ;  /* 0x0000001fff037819 */ /* 0x000fc80000011403 */
[----:B------:R-:W-:-:S04]  /*0100*/  LEA.HI R3, R3, R2, RZ, 0x8 ;  /* 0x0000000203037211 */ /* 0x000fc800078f40ff */
[----:B------:R-:W-:-:S04]  /*0110*/  LOP3.LUT R3, R3, 0xffffff00, RZ, 0xc0, !PT ;  /* 0xffffff0003037812 */ /* 0x000fc800078ec0ff */
[----:B------:R-:W-:Y:S02]  /*0120*/  IADD3 R13, R2, -R3, RZ ;  /* 0x80000003020d7210 */ /* 0x000fe40007ffe0ff */
[----:B------:R-:W3:Y:S03]  /*0130*/  LDC.64 R2, c[0x0][0x210] ;  /* 0x00008400ff027b82 */ /* 0x000ee60000000a00 */
[----:B--2---:R-:W-:-:S06]  /*0140*/  IMAD.WIDE R6, R13, 0x4, R6 ;  /* 0x000000040d067825 */ /* 0x004fcc00078e0206 */
[----:B------:R-:W2:Y:S01]  /*0150*/  LDG.E.EL R6, desc[UR4][R6.64] ;  /* 0x0000000406067981 */ /* 0x000ea2000c2e1900 */
[----:B-1----:R-:W-:-:S05]  /*0160*/  IMAD.WIDE R4, R13, 0x4, R4 ;  /* 0x000000040d047825 */ /* 0x002fca00078e0204 */
[----:B------:R1:W2:Y:S01]  /*0170*/  LDG.E.EL R12, desc[UR4][R4.64] ;  /* 0x00000004040c7981 */ /* 0x0002a2000c2e1900 */
[----:B---3--:R-:W-:Y:S01]  /*0180*/  IMAD.WIDE R2, R0, 0x4, R2 ;  /* 0x0000000400027825 */ /* 0x008fe200078e0202 */
[----:B------:R-:W-:Y:S01]  /*0190*/  HFMA2.MMA R14, -RZ, RZ, 1.625, 0 ;  /* 0x3e800000ff0e7435 */ /* 0x000fe200000001ff */
[----:B-1----:R-:W1:Y:S04]  /*01a0*/  LDC.64 R4, c[0x0][0x238] ;  /* 0x00008e00ff047b82 */ /* 0x002e680000000a00 */
[----:B------:R-:W3:Y:S01]  /*01b0*/  LDG.E.64 R2, desc[UR4][R2.64] ;  /* 0x0000000402027981 */ /* 0x000ee2000c1e1b00 */
[----:B----4-:R-:W-:-:S04]  /*01c0*/  IMAD.WIDE R8, R13, 0x4, R8 ;  /* 0x000000040d087825 */ /* 0x010fc800078e0208 */
[----:B-----5:R-:W-:Y:S02]  /*01d0*/  IMAD.WIDE R10, R13, 0x4, R10 ;  /* 0x000000040d0a7825 */ /* 0x020fe400078e020a */
[----:B------:R-:W4:Y:S04]  /*01e0*/  LDG.E.EL R8, desc[UR4][R8.64] ;  /* 0x0000000408087981 */ /* 0x000f28000c2e1900 */
[----:B------:R-:W4:Y:S01]  /*01f0*/  LDG.E.EL R11, desc[UR4][R10.64] ;  /* 0x000000040a0b7981 */ /* 0x000f22000c2e1900 */
[----:B-1----:R-:W-:-:S04]  /*0200*/  IMAD.WIDE R4, R0, 0x4, R4 ;  /* 0x0000000400047825 */ /* 0x002fc800078e0204 */
[----:B--2---:R-:W-:-:S04]  /*0210*/  FADD R6, R6, 9.9999997473787516356e-06 ;  /* 0x3727c5ac06067421 */ /* 0x004fc80000000000 */
[----:B------:R-:W1:Y:S02]  /*0220*/  MUFU.SQRT R7, R6 ;  /* 0x0000000600077308 */ /* 0x000e640000002000 */
[C---:B-1----:R-:W-:Y:S02]  /*0230*/  FSETP.GT.AND P0, PT, R7.reuse, 8.50705917302346158658e+37, PT ;  /* 0x7e8000000700780b */ /* 0x042fe40003f04000 */
[----:B------:R-:W-:-:S11]  /*0240*/  FSETP.GEU.AND P1, PT, R7, 1.175494350822287508e-38, PT ;  /* 0x008000000700780b */ /* 0x000fd60003f2e000 */
[----:B------:R-:W-:-:S04]  /*0250*/  @P0 FMUL R7, R7, 0.25 ;  /* 0x3e80000007070820 */ /* 0x000fc80000400000 */
[----:B------:R-:W-:-:S06]  /*0260*/  @!P1 FMUL R7, R7, 16777216 ;  /* 0x4b80000007079820 */ /* 0x000fcc0000400000 */
[----:B------:R-:W1:Y:S01]  /*0270*/  MUFU.RCP R7, R7 ;  /* 0x0000000700077308 */ /* 0x000e620000001000 */
[----:B------:R-:W-:Y:S01]  /*0280*/  FSEL R14, R14, 1, P0 ;  /* 0x3f8000000e0e7808 */ /* 0x000fe20000000000 */
[----:B---3--:R-:W-:-:S04]  /*0290*/  FADD R2, R2, -R12 ;  /* 0x8000000c02027221 */ /* 0x008fc80000000000 */
[----:B------:R-:W-:Y:S01]  /*02a0*/  @!P1 FMUL R14, R14, 16777216 ;  /* 0x4b8000000e0e9820 */ /* 0x000fe20000400000 */
[----:B------:R-:W-:-:S03]  /*02b0*/  FADD R3, R3, -R12 ;  /* 0x8000000c03037221 */ /* 0x000fc60000000000 */
[----:B-1----:R-:W-:-:S04]  /*02c0*/  FMUL R14, R7, R14 ;  /* 0x0000000e070e7220 */ /* 0x002fc80000400000 */
[-C--:B------:R-:W-:Y:S01]  /*02d0*/  FMUL R2, R2, R14.reuse ;  /* 0x0000000e02027220 */ /* 0x080fe20000400000 */
[----:B------:R-:W-:-:S03]  /*02e0*/  FMUL R14, R3, R14 ;  /* 0x0000000e030e7220 */ /* 0x000fc60000400000 */
[C-C-:B----4-:R-:W-:Y:S01]  /*02f0*/  FFMA R2, R8.reuse, R2, R11.reuse ;  /* 0x0000000208027223 */ /* 0x150fe2000000000b */
[----:B------:R-:W-:-:S04]  /*0300*/  FFMA R14, R8, R14, R11 ;  /* 0x0000000e080e7223 */ /* 0x000fc8000000000b */
[----:B------:R-:W-:Y:S02]  /*0310*/  FSETP.GEU.AND P0, PT, R2, RZ, PT ;  /* 0x000000ff0200720b */ /* 0x000fe40003f0e000 */
[----:B------:R-:W-:Y:S02]  /*0320*/  FSETP.GEU.AND P1, PT, R14, RZ, PT ;  /* 0x000000ff0e00720b */ /* 0x000fe40003f2e000 */
[----:B------:R-:W-:Y:S02]  /*0330*/  FSEL R2, R2, RZ, P0 ;  /* 0x000000ff02027208 */ /* 0x000fe40000000000 */
[----:B------:R-:W-:-:S05]  /*0340*/  FSEL R3, R14, RZ, P1 ;  /* 0x000000ff0e037208 */ /* 0x000fca0000800000 */
[----:B------:R-:W-:Y:S01]  /*0350*/  STG.E.64 desc[UR4][R4.64], R2 ;  /* 0x0000000204007986 */ /* 0x000fe2000c101b04 */
[----:B------:R-:W-:Y:S05]  /*0360*/  EXIT ;  /* 0x000000000000794d */ /* 0x000fea0003800000 */
.L_x_0:
[----:B------:R-:W-:-:S00]  /*0370*/  BRA `(.L_x_0) ;  /* 0xfffffffc00fc7947 */ /* 0x000fc0000383ffff */
[----:B------:R-:W-:-:S00]  /*0380*/  NOP ;  /* 0x0000000000007918 */ /* 0x000fc00000000000 */
[----:B------:R-:W-:-:S00]  /*0390*/  NOP ;  /* 0x0000000000007918 */ /* 0x000fc00000000000 */
[----:B------:R-:W-:-:S00]  /*03a0*/  NOP ;  /* 0x0000000000007918 */ /* 0x000fc00000000000 */
[----:B------:R-:W-:-:S00]  /*03b0*/  NOP ;  /* 0x0000000000007918 */ /* 0x000fc00000000000 */
[----:B------:R-:W-:-:S00]  /*03c0*/  NOP ;  /* 0x0000000000007918 */ /* 0x000fc00000000000 */
[----:B------:R-:W-:-:S00]  /*03d0*/  NOP ;  /* 0x0000000000007918 */ /* 0x000fc00000000000 */
[----:B------:R-:W-:-:S00]  /*03e0*/  NOP ;  /* 0x0000000000007918 */ /* 0x000fc00000000000 */
[----:B------:R-:W-:-:S00]  /*03f0*/  NOP ;  /* 0x0000000000007918 */ /* 0x000fc00000000000 */
.L_x_1:


//--------------------- .nv.global.init           --------------------------
	.section	.nv.global.init,"aw",@progbits
.nv.global.init:
	.type		_$_str,@object
	.size		_$_str,(_$_str_$_2 - _$_str)
_$_str:
        /*0000*/ 	.byte	0x5f, 0x5f, 0x43, 0x55, 0x44, 0x41, 0x5f, 0x46, 0x54, 0x5a, 0x00
	.type		_$_str_$_2,@object
	.size		_$_str_$_2,(.L_1 - _$_str_$_2)
_$_str_$_2:
        /*000b*/ 	.byte	0x5f, 0x5f, 0x43, 0x55, 0x44, 0x41, 0x5f, 0x50, 0x52, 0x45, 0x43, 0x5f, 0x53, 0x51, 0x52, 0x54
        /*001b*/ 	.byte	0x00
.L_1:


//--------------------- .nv.constant0.triton_poi_fused__native_batch_norm_legit_no_training_relu_18 --------------------------
	.section	.nv.constant0.triton_poi_fused__native_batch_norm_legit_no_training_relu_18,"a",@progbits
	.sectionflags	@""
	.align	4
.nv.constant0.triton_poi_fused__native_batch_norm_legit_no_training_relu_18:
	.zero		580
